	.headerflags	@"EF_CUDA_TEXMODE_UNIFIED EF_CUDA_64BIT_ADDRESS EF_CUDA_ACCELERATORS EF_CUDA_SM90 EF_CUDA_VIRTUAL_SM(EF_CUDA_SM90)"
	.elftype	@"ET_EXEC"


//--------------------- .nv.info                  --------------------------
	.section	.nv.info,"",@"SHT_CUDA_INFO"
	.align	4


	//----- nvinfo : EIATTR_REGCOUNT
	.align		4
        /*0000*/ 	.byte	0x04, 0x2f
        /*0002*/ 	.short	(.L_1 - .L_0)
	.align		4
.L_0:
        /*0004*/ 	.word	index@(triton_poi_fused_add_convolution_mul_8)
        /*0008*/ 	.word	0x0000001a


	//----- nvinfo : EIATTR_MIN_STACK_SIZE
	.align		4
.L_1:
        /*000c*/ 	.byte	0x04, 0x12
        /*000e*/ 	.short	(.L_3 - .L_2)
	.align		4
.L_2:
        /*0010*/ 	.word	index@(triton_poi_fused_add_convolution_mul_8)
        /*0014*/ 	.word	0x00000000


	//----- nvinfo : EIATTR_FRAME_SIZE
	.align		4
.L_3:
        /*0018*/ 	.byte	0x04, 0x11
        /*001a*/ 	.short	(.L_5 - .L_4)
	.align		4
.L_4:
        /*001c*/ 	.word	index@(triton_poi_fused_add_convolution_mul_8)
        /*0020*/ 	.word	0x00000000


	//----- nvinfo : EIATTR_MIN_STACK_SIZE
	.align		4
.L_5:
        /*0024*/ 	.byte	0x04, 0x12
        /*0026*/ 	.short	(.L_7 - .L_6)
	.align		4
.L_6:
        /*0028*/ 	.word	index@(triton_poi_fused_add_convolution_mul_8)
        /*002c*/ 	.word	0x00000000
.L_7:


//--------------------- .nv.info.triton_poi_fused_add_convolution_mul_8 --------------------------
	.section	.nv.info.triton_poi_fused_add_convolution_mul_8,"",@"SHT_CUDA_INFO"
	.sectionflags	@""
	.align	4


	//----- nvinfo : EIATTR_CUDA_API_VERSION
	.align		4
        /*0000*/ 	.byte	0x04, 0x37
        /*0002*/ 	.short	(.L_9 - .L_8)
.L_8:
        /*0004*/ 	.word	0x0000007c


	//----- nvinfo : EIATTR_KPARAM_INFO
	.align		4
.L_9:
        /*0008*/ 	.byte	0x04, 0x17
        /*000a*/ 	.short	(.L_11 - .L_10)
.L_10:
        /*000c*/ 	.word	0x00000000
        /*0010*/ 	.short	0x0007
        /*0012*/ 	.short	0x0038
        /*0014*/ 	.byte	0x00, 0xf0, 0x11, 0x00


	//----- nvinfo : EIATTR_KPARAM_INFO
	.align		4
.L_11:
        /*0018*/ 	.byte	0x04, 0x17
        /*001a*/ 	.short	(.L_13 - .L_12)
.L_12:
        /*001c*/ 	.word	0x00000000
        /*0020*/ 	.short	0x0006
        /*0022*/ 	.short	0x0030
        /*0024*/ 	.byte	0x00, 0xf4, 0x21, 0x00


	//----- nvinfo : EIATTR_KPARAM_INFO
	.align		4
.L_13:
        /*0028*/ 	.byte	0x04, 0x17
        /*002a*/ 	.short	(.L_15 - .L_14)
.L_14:
        /*002c*/ 	.word	0x00000000
        /*0030*/ 	.short	0x0005
        /*0032*/ 	.short	0x0028
        /*0034*/ 	.byte	0x00, 0xf4, 0x21, 0x00


	//----- nvinfo : EIATTR_KPARAM_INFO
	.align		4
.L_15:
        /*0038*/ 	.byte	0x04, 0x17
        /*003a*/ 	.short	(.L_17 - .L_16)
.L_16:
        /*003c*/ 	.word	0x00000000
        /*0040*/ 	.short	0x0004
        /*0042*/ 	.short	0x0020
        /*0044*/ 	.byte	0x00, 0xf4, 0x21, 0x00


	//----- nvinfo : EIATTR_KPARAM_INFO
	.align		4
.L_17:
        /*0048*/ 	.byte	0x04, 0x17
        /*004a*/ 	.short	(.L_19 - .L_18)
.L_18:
        /*004c*/ 	.word	0x00000000
        /*0050*/ 	.short	0x0003
        /*0052*/ 	.short	0x0018
        /*0054*/ 	.byte	0x00, 0xf4, 0x21, 0x00


	//----- nvinfo : EIATTR_KPARAM_INFO
	.align		4
.L_19:
        /*0058*/ 	.byte	0x04, 0x17
        /*005a*/ 	.short	(.L_21 - .L_20)
.L_20:
        /*005c*/ 	.word	0x00000000
        /*0060*/ 	.short	0x0002
        /*0062*/ 	.short	0x0010
        /*0064*/ 	.byte	0x00, 0xf4, 0x21, 0x00


	//----- nvinfo : EIATTR_KPARAM_INFO
	.align		4
.L_21:
        /*0068*/ 	.byte	0x04, 0x17
        /*006a*/ 	.short	(.L_23 - .L_22)
.L_22:
        /*006c*/ 	.word	0x00000000
        /*0070*/ 	.short	0x0001
        /*0072*/ 	.short	0x0008
        /*0074*/ 	.byte	0x00, 0xf4, 0x21, 0x00


	//----- nvinfo : EIATTR_KPARAM_INFO
	.align		4
.L_23:
        /*0078*/ 	.byte	0x04, 0x17
        /*007a*/ 	.short	(.L_25 - .L_24)
.L_24:
        /*007c*/ 	.word	0x00000000
        /*0080*/ 	.short	0x0000
        /*0082*/ 	.short	0x0000
        /*0084*/ 	.byte	0x00, 0xf4, 0x21, 0x00


	//----- nvinfo : EIATTR_SPARSE_MMA_MASK
	.align		4
.L_25:
        /*0088*/ 	.byte	0x03, 0x50
        /*008a*/ 	.short	0x0000


	//----- nvinfo : EIATTR_MAXREG_COUNT
	.align		4
        /*008c*/ 	.byte	0x03, 0x1b
        /*008e*/ 	.short	0x00ff


	//----- nvinfo : EIATTR_EXIT_INSTR_OFFSETS
	.align		4
        /*0090*/ 	.byte	0x04, 0x1c
        /*0092*/ 	.short	(.L_27 - .L_26)


	//   ....[0]....
.L_26:
        /*0094*/ 	.word	0x00000340


	//   ....[1]....
        /*0098*/ 	.word	0x00000360


	//----- nvinfo : EIATTR_REQNTID
	.align		4
.L_27:
        /*009c*/ 	.byte	0x04, 0x10
        /*009e*/ 	.short	(.L_29 - .L_28)
.L_28:
        /*00a0*/ 	.word	0x00000080
        /*00a4*/ 	.word	0x00000001
        /*00a8*/ 	.word	0x00000001


	//----- nvinfo : EIATTR_CBANK_PARAM_SIZE
	.align		4
.L_29:
        /*00ac*/ 	.byte	0x03, 0x19
        /*00ae*/ 	.short	0x003c


	//----- nvinfo : EIATTR_PARAM_CBANK
	.align		4
        /*00b0*/ 	.byte	0x04, 0x0a
        /*00b2*/ 	.short	(.L_31 - .L_30)
	.align		4
.L_30:
        /*00b4*/ 	.word	index@(.nv.constant0.triton_poi_fused_add_convolution_mul_8)
        /*00b8*/ 	.short	0x0210
        /*00ba*/ 	.short	0x003c


	//----- nvinfo : EIATTR_SW_WAR
	.align		4
.L_31:
        /*00bc*/ 	.byte	0x04, 0x36
        /*00be*/ 	.short	(.L_33 - .L_32)
.L_32:
        /*00c0*/ 	.word	0x00000008
.L_33:


//--------------------- .nv.callgraph             --------------------------
	.section	.nv.callgraph,"",@"SHT_CUDA_CALLGRAPH"
	.align	4
	.sectionentsize	8
	.align		4
        /*0000*/ 	.word	0x00000000
	.align		4
        /*0004*/ 	.word	0xffffffff
	.align		4
        /*0008*/ 	.word	0x00000000
	.align		4
        /*000c*/ 	.word	0xfffffffe
	.align		4
        /*0010*/ 	.word	0x00000000
	.align		4
        /*0014*/ 	.word	0xfffffffd
	.align		4
        /*0018*/ 	.word	0x00000000
	.align		4
        /*001c*/ 	.word	0xfffffffc


//--------------------- .text.triton_poi_fused_add_convolution_mul_8 --------------------------
	.section	.text.triton_poi_fused_add_convolution_mul_8,"ax",@progbits
	.align	128
        .global         triton_poi_fused_add_convolution_mul_8
        .type           triton_poi_fused_add_convolution_mul_8,@function
        .size           triton_poi_fused_add_convolution_mul_8,(.L_x_1 - triton_poi_fused_add_convolution_mul_8)
        .other          triton_poi_fused_add_convolution_mul_8,@"STO_CUDA_ENTRY STV_DEFAULT"
triton_poi_fused_add_convolution_mul_8:
.text.triton_poi_fused_add_convolution_mul_8:
[----:B------:R-:W0:Y:S01]  /*0000*/  LDC R1, c[0x0][0x28] ;  /* 0x00000a00ff017b82 */ /* 0x000e220000000800 */
[----:B------:R-:W1:Y:S07]  /*0010*/  S2R R0, SR_TID.X ;  /* 0x0000000000007919 */ /* 0x000e6e0000002100 */
[----:B------:R-:W2:Y:S01]  /*0020*/  LDC.64 R18, c[0x0][0x218] ;  /* 0x00008600ff127b82 */ /* 0x000ea20000000a00 */
[----:B------:R-:W-:Y:S01]  /*0030*/  ULDC.64 UR4, c[0x0][0x208] ;  /* 0x0000820000047ab9 */ /* 0x000fe20000000a00 */
[----:B------:R-:W3:Y:S06]  /*0040*/  S2R R5, SR_CTAID.X ;  /* 0x0000000000057919 */ /* 0x000eec0000002500 */
[----:B------:R-:W4:Y:S08]  /*0050*/  LDC.64 R12, c[0x0][0x230] ;  /* 0x00008c00ff0c7b82 */ /* 0x000f300000000a00 */
[----:B------:R-:W5:Y:S08]  /*0060*/  LDC.64 R8, c[0x0][0x228] ;  /* 0x00008a00ff087b82 */ /* 0x000f700000000a00 */
[----:B------:R-:W5:Y:S01]  /*0070*/  LDC.64 R6, c[0x0][0x238] ;  /* 0x00008e00ff067b82 */ /* 0x000f620000000a00 */
[----:B-1----:R-:W-:-:S07]  /*0080*/  SHF.L.U32 R0, R0, 0x1, RZ ;  /* 0x0000000100007819 */ /* 0x002fce00000006ff */
[----:B------:R-:W1:Y:S01]  /*0090*/  LDC.64 R14, c[0x0][0x220] ;  /* 0x00008800ff0e7b82 */ /* 0x000e620000000a00 */
[----:B---3--:R-:W-:Y:S02]  /*00a0*/  SHF.R.S32.HI R3, RZ, 0x17, R5 ;  /* 0x00000017ff037819 */ /* 0x008fe40000011405 */
[----:B------:R-:W-:Y:S02]  /*00b0*/  LOP3.LUT R0, R0, 0xfe, RZ, 0xc0, !PT ;  /* 0x000000fe00007812 */ /* 0x000fe400078ec0ff */
[----:B------:R-:W-:Y:S02]  /*00c0*/  SGXT R3, R3, 0x1 ;  /* 0x000000010303781a */ /* 0x000fe40000000200 */
[----:B------:R-:W-:Y:S02]  /*00d0*/  LEA R2, R5, R0, 0x8 ;  /* 0x0000000005027211 */ /* 0x000fe400078e40ff */
[----:B------:R-:W3:Y:S02]  /*00e0*/  LDC.64 R4, c[0x0][0x210] ;  /* 0x00008400ff047b82 */ /* 0x000ee40000000a00 */
[----:B------:R-:W-:-:S02]  /*00f0*/  LEA.HI R3, R3, R2, RZ, 0x4 ;  /* 0x0000000203037211 */ /* 0x000fc400078f20ff */
[----:B------:R-:W-:Y:S02]  /*0100*/  ISETP.GE.AND P0, PT, R2, 0x100, PT ;  /* 0x000001000200780c */ /* 0x000fe40003f06270 */
[----:B------:R-:W-:-:S04]  /*0110*/  SHF.R.S32.HI R3, RZ, 0x4, R3 ;  /* 0x00000004ff037819 */ /* 0x000fc80000011403 */
[----:B------:R-:W-:-:S04]  /*0120*/  LEA.HI R0, R3, R3, RZ, 0x2 ;  /* 0x0000000303007211 */ /* 0x000fc800078f10ff */
[----:B------:R-:W-:-:S05]  /*0130*/  LOP3.LUT R0, R0, 0xfffffffc, RZ, 0xc0, !PT ;  /* 0xfffffffc00007812 */ /* 0x000fca00078ec0ff */
[----:B------:R-:W-:Y:S01]  /*0140*/  IMAD.IADD R17, R3, 0x1, -R0 ;  /* 0x0000000103117824 */ /* 0x000fe200078e0a00 */
[----:B------:R-:W-:Y:S01]  /*0150*/  HFMA2.MMA R3, -RZ, RZ, 0, 0 ;  /* 0x00000000ff037435 */ /* 0x000fe200000001ff */
[----:B------:R-:W-:Y:S02]  /*0160*/  IMAD.MOV.U32 R0, RZ, RZ, RZ ;  /* 0x000000ffff007224 */ /* 0x000fe400078e00ff */
[----:B--2---:R-:W-:-:S04]  /*0170*/  IMAD.WIDE R18, R17, 0x4, R18 ;  /* 0x0000000411127825 */ /* 0x004fc800078e0212 */
[C---:B----4-:R-:W-:Y:S01]  /*0180*/  IMAD.WIDE R20, R2.reuse, 0x4, R12 ;  /* 0x0000000402147825 */ /* 0x050fe200078e020c */
[----:B------:R-:W-:Y:S01]  /*0190*/  CS2R R12, SRZ ;  /* 0x00000000000c7805 */ /* 0x000fe2000001ff00 */
[----:B------:R-:W2:Y:S02]  /*01a0*/  @!P0 LDG.E.EL R0, desc[UR4][R18.64] ;  /* 0x0000000412008981 */ /* 0x000ea4000c2e1900 */
[----:B---3--:R-:W-:Y:S01]  /*01b0*/  IMAD.WIDE R4, R2, 0x4, R4 ;  /* 0x0000000402047825 */ /* 0x008fe200078e0204 */
[----:B------:R-:W-:Y:S01]  /*01c0*/  CS2R R10, SRZ ;  /* 0x00000000000a7805 */ /* 0x000fe2000001ff00 */
[----:B------:R3:W4:Y:S02]  /*01d0*/  @!P0 LDG.E.EL R3, desc[UR4][R18.64] ;  /* 0x0000000412038981 */ /* 0x000724000c2e1900 */
[C---:B-----5:R-:W-:Y:S02]  /*01e0*/  IMAD.WIDE R8, R17.reuse, 0x4, R8 ;  /* 0x0000000411087825 */ /* 0x060fe400078e0208 */
[----:B------:R-:W4:Y:S02]  /*01f0*/  @!P0 LDG.E.64 R12, desc[UR4][R4.64] ;  /* 0x00000004040c8981 */ /* 0x000f24000c1e1b00 */
[----:B0-----:R-:W-:Y:S01]  /*0200*/  IMAD.WIDE R16, R17, 0x4, R6 ;  /* 0x0000000411107825 */ /* 0x001fe200078e0206 */
[----:B------:R-:W-:-:S02]  /*0210*/  CS2R R6, SRZ ;  /* 0x0000000000067805 */ /* 0x000fc4000001ff00 */
[----:B------:R-:W-:Y:S01]  /*0220*/  CS2R R22, SRZ ;  /* 0x0000000000167805 */ /* 0x000fe2000001ff00 */
[----:B------:R-:W5:Y:S01]  /*0230*/  @!P0 LDG.E.64 R10, desc[UR4][R20.64] ;  /* 0x00000004140a8981 */ /* 0x000f62000c1e1b00 */
[----:B---3--:R-:W-:Y:S01]  /*0240*/  CS2R R18, SRZ ;  /* 0x0000000000127805 */ /* 0x008fe2000001ff00 */
[----:B-1----:R-:W-:-:S03]  /*0250*/  IMAD.WIDE R14, R2, 0x4, R14 ;  /* 0x00000004020e7825 */ /* 0x002fc600078e020e */
[----:B------:R-:W3:Y:S04]  /*0260*/  @!P0 LDG.E.EL R23, desc[UR4][R16.64] ;  /* 0x0000000410178981 */ /* 0x000ee8000c2e1900 */
[----:B------:R0:W5:Y:S04]  /*0270*/  @!P0 LDG.E.64 R6, desc[UR4][R14.64] ;  /* 0x000000040e068981 */ /* 0x000168000c1e1b00 */
[----:B------:R-:W5:Y:S04]  /*0280*/  @!P0 LDG.E.EL R19, desc[UR4][R8.64] ;  /* 0x0000000408138981 */ /* 0x000f68000c2e1900 */
[----:B------:R-:W3:Y:S01]  /*0290*/  @!P0 LDG.E.EL R18, desc[UR4][R8.64] ;  /* 0x0000000408128981 */ /* 0x000ee2000c2e1900 */
[----:B0-----:R-:W0:Y:S03]  /*02a0*/  LDC.64 R14, c[0x0][0x240] ;  /* 0x00009000ff0e7b82 */ /* 0x001e260000000a00 */
[----:B------:R-:W3:Y:S01]  /*02b0*/  @!P0 LDG.E.EL R22, desc[UR4][R16.64] ;  /* 0x0000000410168981 */ /* 0x000ee2000c2e1900 */
[----:B0-----:R-:W-:-:S04]  /*02c0*/  IMAD.WIDE R14, R2, 0x4, R14 ;  /* 0x00000004020e7825 */ /* 0x001fc800078e020e */
[----:B----4-:R-:W-:Y:S01]  /*02d0*/  FADD R12, R3, R12 ;  /* 0x0000000c030c7221 */ /* 0x010fe20000000000 */
[----:B--2---:R-:W-:-:S05]  /*02e0*/  FADD R13, R0, R13 ;  /* 0x0000000d000d7221 */ /* 0x004fca0000000000 */
[----:B------:R0:W-:Y:S01]  /*02f0*/  @!P0 STG.E.64 desc[UR4][R4.64], R12 ;  /* 0x0000000c04008986 */ /* 0x0001e2000c101b04 */
[----:B-----5:R-:W-:Y:S01]  /*0300*/  FFMA R19, R10, R19, R6 ;  /* 0x000000130a137223 */ /* 0x020fe20000000006 */
[----:B---3--:R-:W-:-:S03]  /*0310*/  FFMA R18, R11, R18, R7 ;  /* 0x000000120b127223 */ /* 0x008fc60000000007 */
[----:B------:R-:W-:Y:S01]  /*0320*/  FFMA R6, R12, R23, R19 ;  /* 0x000000170c067223 */ /* 0x000fe20000000013 */
[----:B------:R-:W-:Y:S01]  /*0330*/  FFMA R7, R13, R22, R18 ;  /* 0x000000160d077223 */ /* 0x000fe20000000012 */
[----:B0-----:R-:W-:Y:S06]  /*0340*/  @P0 EXIT ;  /* 0x000000000000094d */ /* 0x001fec0003800000 */
[----:B------:R-:W-:Y:S01]  /*0350*/  STG.E.64 desc[UR4][R14.64], R6 ;  /* 0x000000060e007986 */ /* 0x000fe2000c101b04 */
[----:B------:R-:W-:Y:S05]  /*0360*/  EXIT ;  /* 0x000000000000794d */ /* 0x000fea0003800000 */
.L_x_0:
[----:B------:R-:W-:-:S00]  /*0370*/  BRA `(.L_x_0) ;  /* 0xfffffffc00fc7947 */ /* 0x000fc0000383ffff */
[----:B------:R-:W-:-:S00]  /*0380*/  NOP ;  /* 0x0000000000007918 */ /* 0x000fc00000000000 */
[----:B------:R-:W-:-:S00]  /*0390*/  NOP ;  /* 0x0000000000007918 */ /* 0x000fc00000000000 */
[----:B------:R-:W-:-:S00]  /*03a0*/  NOP ;  /* 0x0000000000007918 */ /* 0x000fc00000000000 */
[----:B------:R-:W-:-:S00]  /*03b0*/  NOP ;  /* 0x0000000000007918 */ /* 0x000fc00000000000 */
[----:B------:R-:W-:-:S00]  /*03c0*/  NOP ;  /* 0x0000000000007918 */ /* 0x000fc00000000000 */
[----:B------:R-:W-:-:S00]  /*03d0*/  NOP ;  /* 0x0000000000007918 */ /* 0x000fc00000000000 */
[----:B------:R-:W-:-:S00]  /*03e0*/  NOP ;  /* 0x0000000000007918 */ /* 0x000fc00000000000 */
[----:B------:R-:W-:-:S00]  /*03f0*/  NOP ;  /* 0x0000000000007918 */ /* 0x000fc00000000000 */
.L_x_1:


//--------------------- .nv.constant0.triton_poi_fused_add_convolution_mul_8 --------------------------
	.section	.nv.constant0.triton_poi_fused_add_convolution_mul_8,"a",@progbits
	.sectionflags	@""
	.align	4
.nv.constant0.triton_poi_fused_add_convolution_mul_8:
	.zero		588
